	.headerflags	@"EF_CUDA_TEXMODE_UNIFIED EF_CUDA_64BIT_ADDRESS EF_CUDA_ACCELERATORS EF_CUDA_SM90 EF_CUDA_VIRTUAL_SM(EF_CUDA_SM90)"
	.elftype	@"ET_EXEC"


//--------------------- .nv.info                  --------------------------
	.section	.nv.info,"",@"SHT_CUDA_INFO"
	.align	4


	//----- nvinfo : EIATTR_REGCOUNT
	.align		4
        /*0000*/ 	.byte	0x04, 0x2f
        /*0002*/ 	.short	(.L_1 - .L_0)
	.align		4
.L_0:
        /*0004*/ 	.word	index@(triton_poi_fused_max_pool2d_with_indices_19)
        /*0008*/ 	.word	0x00000015


	//----- nvinfo : EIATTR_MIN_STACK_SIZE
	.align		4
.L_1:
        /*000c*/ 	.byte	0x04, 0x12
        /*000e*/ 	.short	(.L_3 - .L_2)
	.align		4
.L_2:
        /*0010*/ 	.word	index@(triton_poi_fused_max_pool2d_with_indices_19)
        /*0014*/ 	.word	0x00000000


	//----- nvinfo : EIATTR_FRAME_SIZE
	.align		4
.L_3:
        /*0018*/ 	.byte	0x04, 0x11
        /*001a*/ 	.short	(.L_5 - .L_4)
	.align		4
.L_4:
        /*001c*/ 	.word	index@(triton_poi_fused_max_pool2d_with_indices_19)
        /*0020*/ 	.word	0x00000000


	//----- nvinfo : EIATTR_MIN_STACK_SIZE
	.align		4
.L_5:
        /*0024*/ 	.byte	0x04, 0x12
        /*0026*/ 	.short	(.L_7 - .L_6)
	.align		4
.L_6:
        /*0028*/ 	.word	index@(triton_poi_fused_max_pool2d_with_indices_19)
        /*002c*/ 	.word	0x00000000
.L_7:


//--------------------- .nv.info.triton_poi_fused_max_pool2d_with_indices_19 --------------------------
	.section	.nv.info.triton_poi_fused_max_pool2d_with_indices_19,"",@"SHT_CUDA_INFO"
	.sectionflags	@""
	.align	4


	//----- nvinfo : EIATTR_CUDA_API_VERSION
	.align		4
        /*0000*/ 	.byte	0x04, 0x37
        /*0002*/ 	.short	(.L_9 - .L_8)
.L_8:
        /*0004*/ 	.word	0x0000007c


	//----- nvinfo : EIATTR_KPARAM_INFO
	.align		4
.L_9:
        /*0008*/ 	.byte	0x04, 0x17
        /*000a*/ 	.short	(.L_11 - .L_10)
.L_10:
        /*000c*/ 	.word	0x00000000
        /*0010*/ 	.short	0x0003
        /*0012*/ 	.short	0x0018
        /*0014*/ 	.byte	0x00, 0xf0, 0x11, 0x00


	//----- nvinfo : EIATTR_KPARAM_INFO
	.align		4
.L_11:
        /*0018*/ 	.byte	0x04, 0x17
        /*001a*/ 	.short	(.L_13 - .L_12)
.L_12:
        /*001c*/ 	.word	0x00000000
        /*0020*/ 	.short	0x0002
        /*0022*/ 	.short	0x0010
        /*0024*/ 	.byte	0x00, 0xf4, 0x21, 0x00


	//----- nvinfo : EIATTR_KPARAM_INFO
	.align		4
.L_13:
        /*0028*/ 	.byte	0x04, 0x17
        /*002a*/ 	.short	(.L_15 - .L_14)
.L_14:
        /*002c*/ 	.word	0x00000000
        /*0030*/ 	.short	0x0001
        /*0032*/ 	.short	0x0008
        /*0034*/ 	.byte	0x00, 0xf4, 0x21, 0x00


	//----- nvinfo : EIATTR_KPARAM_INFO
	.align		4
.L_15:
        /*0038*/ 	.byte	0x04, 0x17
        /*003a*/ 	.short	(.L_17 - .L_16)
.L_16:
        /*003c*/ 	.word	0x00000000
        /*0040*/ 	.short	0x0000
        /*0042*/ 	.short	0x0000
        /*0044*/ 	.byte	0x00, 0xf4, 0x21, 0x00


	//----- nvinfo : EIATTR_SPARSE_MMA_MASK
	.align		4
.L_17:
        /*0048*/ 	.byte	0x03, 0x50
        /*004a*/ 	.short	0x0000


	//----- nvinfo : EIATTR_MAXREG_COUNT
	.align		4
        /*004c*/ 	.byte	0x03, 0x1b
        /*004e*/ 	.short	0x00ff


	//----- nvinfo : EIATTR_EXIT_INSTR_OFFSETS
	.align		4
        /*0050*/ 	.byte	0x04, 0x1c
        /*0052*/ 	.short	(.L_19 - .L_18)


	//   ....[0]....
.L_18:
        /*0054*/ 	.word	0x00000520


	//----- nvinfo : EIATTR_REQNTID
	.align		4
.L_19:
        /*0058*/ 	.byte	0x04, 0x10
        /*005a*/ 	.short	(.L_21 - .L_20)
.L_20:
        /*005c*/ 	.word	0x00000100
        /*0060*/ 	.word	0x00000001
        /*0064*/ 	.word	0x00000001


	//----- nvinfo : EIATTR_CBANK_PARAM_SIZE
	.align		4
.L_21:
        /*0068*/ 	.byte	0x03, 0x19
        /*006a*/ 	.short	0x001c


	//----- nvinfo : EIATTR_PARAM_CBANK
	.align		4
        /*006c*/ 	.byte	0x04, 0x0a
        /*006e*/ 	.short	(.L_23 - .L_22)
	.align		4
.L_22:
        /*0070*/ 	.word	index@(.nv.constant0.triton_poi_fused_max_pool2d_with_indices_19)
        /*0074*/ 	.short	0x0210
        /*0076*/ 	.short	0x001c


	//----- nvinfo : EIATTR_SW_WAR
	.align		4
.L_23:
        /*0078*/ 	.byte	0x04, 0x36
        /*007a*/ 	.short	(.L_25 - .L_24)
.L_24:
        /*007c*/ 	.word	0x00000008
.L_25:


//--------------------- .nv.callgraph             --------------------------
	.section	.nv.callgraph,"",@"SHT_CUDA_CALLGRAPH"
	.align	4
	.sectionentsize	8
	.align		4
        /*0000*/ 	.word	0x00000000
	.align		4
        /*0004*/ 	.word	0xffffffff
	.align		4
        /*0008*/ 	.word	0x00000000
	.align		4
        /*000c*/ 	.word	0xfffffffe
	.align		4
        /*0010*/ 	.word	0x00000000
	.align		4
        /*0014*/ 	.word	0xfffffffd
	.align		4
        /*0018*/ 	.word	0x00000000
	.align		4
        /*001c*/ 	.word	0xfffffffc


//--------------------- .text.triton_poi_fused_max_pool2d_with_indices_19 --------------------------
	.section	.text.triton_poi_fused_max_pool2d_with_indices_19,"ax",@progbits
	.align	128
        .global         triton_poi_fused_max_pool2d_with_indices_19
        .type           triton_poi_fused_max_pool2d_with_indices_19,@function
        .size           triton_poi_fused_max_pool2d_with_indices_19,(.L_x_1 - triton_poi_fused_max_pool2d_with_indices_19)
        .other          triton_poi_fused_max_pool2d_with_indices_19,@"STO_CUDA_ENTRY STV_DEFAULT"
triton_poi_fused_max_pool2d_with_indices_19:
.text.triton_poi_fused_max_pool2d_with_indices_19:
[----:B------:R-:W-:Y:S01]  /*0000*/  LDC R1, c[0x0][0x28] ;  /* 0x00000a00ff017b82 */ /* 0x000fe20000000800 */
[----:B------:R-:W1:Y:S01]  /*0010*/  S2R R0, SR_TID.X ;  /* 0x0000000000007919 */ /* 0x000e620000002100 */
[----:B------:R-:W-:Y:S01]  /*0020*/  ULDC.64 UR4, c[0x0][0x208] ;  /* 0x0000820000047ab9 */ /* 0x000fe20000000a00 */
[----:B------:R-:W-:Y:S01]  /*0030*/  ULDC.64 UR6, c[0x0][0x220] ;  /* 0x0000880000067ab9 */ /* 0x000fe20000000a00 */
[----:B------:R-:W2:Y:S01]  /*0040*/  S2R R5, SR_CTAID.X ;  /* 0x0000000000057919 */ /* 0x000ea20000002500 */
[----:B-1----:R-:W-:Y:S01]  /*0050*/  IMAD.SHL.U32 R0, R0, 0x2, RZ ;  /* 0x0000000200007824 */ /* 0x002fe200078e00ff */
[----:B--2---:R-:W-:-:S04]  /*0060*/  SHF.R.S32.HI R3, RZ, 0x16, R5 ;  /* 0x00000016ff037819 */ /* 0x004fc80000011405 */
[----:B------:R-:W-:Y:S02]  /*0070*/  LOP3.LUT R0, R0, 0x1fe, RZ, 0xc0, !PT ;  /* 0x000001fe00007812 */ /* 0x000fe400078ec0ff */
[----:B------:R-:W-:-:S03]  /*0080*/  SGXT R3, R3, 0x1 ;  /* 0x000000010303781a */ /* 0x000fc60000000200 */
[----:B------:R-:W-:-:S04]  /*0090*/  IMAD R0, R5, 0x200, R0 ;  /* 0x0000020005007824 */ /* 0x000fc800078e0200 */
[----:B------:R-:W-:Y:S01]  /*00a0*/  IMAD.HI R2, R0, 0x78787879, RZ ;  /* 0x7878787900027827 */ /* 0x000fe200078e02ff */
[----:B------:R-:W-:-:S04]  /*00b0*/  LEA.HI R3, R3, R0, RZ, 0x8 ;  /* 0x0000000003037211 */ /* 0x000fc800078f40ff */
[----:B------:R-:W-:Y:S02]  /*00c0*/  SHF.R.S32.HI R6, RZ, 0x8, R3 ;  /* 0x00000008ff067819 */ /* 0x000fe40000011403 */
[----:B------:R-:W-:-:S03]  /*00d0*/  SHF.R.U32.HI R3, RZ, 0x1f, R2 ;  /* 0x0000001fff037819 */ /* 0x000fc60000011602 */
[----:B------:R-:W-:Y:S01]  /*00e0*/  IMAD.HI R7, R6, 0x78787879, RZ ;  /* 0x7878787906077827 */ /* 0x000fe200078e02ff */
[----:B------:R-:W-:Y:S02]  /*00f0*/  LEA.HI.SX32 R5, R2, R3, 0x15 ;  /* 0x0000000302057211 */ /* 0x000fe400078faaff */
[----:B------:R-:W1:Y:S02]  /*0100*/  LDC.64 R2, c[0x0][0x210] ;  /* 0x00008400ff027b82 */ /* 0x000e640000000a00 */
[----:B------:R-:W-:Y:S02]  /*0110*/  LEA.HI R4, R5, R5, RZ, 0x3 ;  /* 0x0000000505047211 */ /* 0x000fe400078f18ff */
[----:B------:R-:W-:Y:S02]  /*0120*/  SHF.R.U32.HI R8, RZ, 0x1f, R7 ;  /* 0x0000001fff087819 */ /* 0x000fe40000011607 */
[----:B------:R-:W-:Y:S02]  /*0130*/  LOP3.LUT R4, R4, 0xfffffff8, RZ, 0xc0, !PT ;  /* 0xfffffff804047812 */ /* 0x000fe400078ec0ff */
[----:B------:R-:W-:-:S03]  /*0140*/  LEA.HI.SX32 R9, R7, R8, 0x1d ;  /* 0x0000000807097211 */ /* 0x000fc600078feaff */
[----:B------:R-:W-:Y:S02]  /*0150*/  IMAD.IADD R7, R5, 0x1, -R4 ;  /* 0x0000000105077824 */ /* 0x000fe400078e0a04 */
[----:B------:R-:W-:Y:S02]  /*0160*/  IMAD R9, R9, -0x11, R6 ;  /* 0xffffffef09097824 */ /* 0x000fe400078e0206 */
[----:B------:R-:W-:Y:S01]  /*0170*/  IMAD R4, R5, -0x1100, R0 ;  /* 0xffffef0005047824 */ /* 0x000fe200078e0200 */
[----:B------:R-:W-:Y:S02]  /*0180*/  ISETP.GT.AND P0, PT, R7, -0x1, PT ;  /* 0xffffffff0700780c */ /* 0x000fe40003f04270 */
[----:B------:R-:W-:Y:S01]  /*0190*/  CS2R R6, SRZ ;  /* 0x0000000000067805 */ /* 0x000fe2000001ff00 */
[----:B------:R-:W-:Y:S01]  /*01a0*/  IMAD R17, R5, 0x2000, R4 ;  /* 0x0000200005117824 */ /* 0x000fe200078e0204 */
[----:B------:R-:W-:Y:S02]  /*01b0*/  ISETP.GT.AND P1, PT, R9, RZ, P0 ;  /* 0x000000ff0900720c */ /* 0x000fe40000724270 */
[----:B------:R-:W-:-:S02]  /*01c0*/  CS2R R4, SRZ ;  /* 0x0000000000047805 */ /* 0x000fc4000001ff00 */
[----:B------:R-:W-:Y:S01]  /*01d0*/  ISETP.LT.U32.AND P0, PT, R9, 0x10, P0 ;  /* 0x000000100900780c */ /* 0x000fe20000701070 */
[C---:B------:R-:W-:Y:S02]  /*01e0*/  VIADD R11, R17.reuse, 0xffffff00 ;  /* 0xffffff00110b7836 */ /* 0x040fe40000000000 */
[----:B-1----:R-:W-:-:S04]  /*01f0*/  IMAD.WIDE R12, R17, 0x4, R2 ;  /* 0x00000004110c7825 */ /* 0x002fc800078e0202 */
[----:B------:R-:W-:Y:S01]  /*0200*/  IMAD.WIDE R10, R11, 0x4, R2 ;  /* 0x000000040b0a7825 */ /* 0x000fe200078e0202 */
[----:B------:R-:W-:-:S03]  /*0210*/  CS2R R8, SRZ ;  /* 0x0000000000087805 */ /* 0x000fc6000001ff00 */
[----:B------:R-:W-:Y:S01]  /*0220*/  VIADD R15, R17, 0xf00 ;  /* 0x00000f00110f7836 */ /* 0x000fe20000000000 */
[----:B------:R-:W2:Y:S04]  /*0230*/  @P1 LDG.E.64 R4, desc[UR4][R10.64] ;  /* 0x000000040a041981 */ /* 0x000ea8000c1e1b00 */
[----:B------:R-:W3:Y:S01]  /*0240*/  @P0 LDG.E.64 R6, desc[UR4][R12.64] ;  /* 0x000000040c060981 */ /* 0x000ee2000c1e1b00 */
[----:B------:R-:W-:-:S05]  /*0250*/  IMAD.WIDE R14, R15, 0x4, R2 ;  /* 0x000000040f0e7825 */ /* 0x000fca00078e0202 */
[----:B------:R-:W4:Y:S01]  /*0260*/  @P1 LDG.E.64 R8, desc[UR4][R14.64] ;  /* 0x000000040e081981 */ /* 0x000f22000c1e1b00 */
[----:B------:R-:W-:-:S04]  /*0270*/  VIADD R17, R17, 0x1000 ;  /* 0x0000100011117836 */ /* 0x000fc80000000000 */
[----:B------:R-:W-:Y:S01]  /*0280*/  IMAD.WIDE R2, R17, 0x4, R2 ;  /* 0x0000000411027825 */ /* 0x000fe200078e0202 */
[----:B------:R-:W-:-:S06]  /*0290*/  CS2R R16, SRZ ;  /* 0x0000000000107805 */ /* 0x000fcc000001ff00 */
[----:B------:R-:W5:Y:S01]  /*02a0*/  @P0 LDG.E.64 R16, desc[UR4][R2.64] ;  /* 0x0000000402100981 */ /* 0x000f62000c1e1b00 */
[----:B--2---:R-:W-:Y:S02]  /*02b0*/  SEL R18, R5, 0xff800000, P1 ;  /* 0xff80000005127807 */ /* 0x004fe40000800000 */
[----:B------:R-:W-:Y:S02]  /*02c0*/  SEL R11, R4, 0xff800000, P1 ;  /* 0xff800000040b7807 */ /* 0x000fe40000800000 */
[----:B---3--:R-:W-:Y:S01]  /*02d0*/  SEL R7, R7, 0xff800000, P0 ;  /* 0xff80000007077807 */ /* 0x008fe20000000000 */
[----:B------:R-:W1:Y:S01]  /*02e0*/  LDC.64 R4, c[0x0][0x218] ;  /* 0x00008600ff047b82 */ /* 0x000e620000000a00 */
[----:B------:R-:W-:Y:S02]  /*02f0*/  SEL R6, R6, 0xff800000, P0 ;  /* 0xff80000006067807 */ /* 0x000fe40000000000 */
[----:B------:R-:W-:Y:S02]  /*0300*/  FSETP.GT.AND P4, PT, R7, R18, PT ;  /* 0x000000120700720b */ /* 0x000fe40003f84000 */
[----:B------:R-:W-:-:S02]  /*0310*/  FSETP.GT.AND P3, PT, R6, R11, PT ;  /* 0x0000000b0600720b */ /* 0x000fc40003f64000 */
[----:B----4-:R-:W-:Y:S02]  /*0320*/  SEL R10, R9, 0xff800000, P1 ;  /* 0xff800000090a7807 */ /* 0x010fe40000800000 */
[----:B------:R-:W-:Y:S02]  /*0330*/  SEL R9, R8, 0xff800000, P1 ;  /* 0xff80000008097807 */ /* 0x000fe40000800000 */
[----:B------:R-:W-:Y:S02]  /*0340*/  FSETP.NAN.AND P5, PT, R10, R10, PT ;  /* 0x0000000a0a00720b */ /* 0x000fe40003fa8000 */
[----:B------:R-:W-:Y:S02]  /*0350*/  FSETP.NAN.AND P1, PT, R7, R7, PT ;  /* 0x000000070700720b */ /* 0x000fe40003f28000 */
[----:B------:R-:W-:Y:S02]  /*0360*/  FSETP.NAN.AND P2, PT, R9, R9, PT ;  /* 0x000000090900720b */ /* 0x000fe40003f48000 */
[----:B------:R-:W-:-:S02]  /*0370*/  FSETP.NAN.AND P6, PT, R6, R6, PT ;  /* 0x000000060600720b */ /* 0x000fc40003fc8000 */
[----:B------:R-:W-:Y:S02]  /*0380*/  @!P4 SEL R7, R7, R18, P1 ;  /* 0x000000120707c207 */ /* 0x000fe40000800000 */
[----:B------:R-:W-:Y:S02]  /*0390*/  @!P3 SEL R6, R6, R11, P6 ;  /* 0x0000000b0606b207 */ /* 0x000fe40003000000 */
[----:B------:R-:W-:Y:S01]  /*03a0*/  FSETP.GEU.AND P1, PT, R7, R10, PT ;  /* 0x0000000a0700720b */ /* 0x000fe20003f2e000 */
[----:B-1----:R-:W-:Y:S01]  /*03b0*/  IMAD.WIDE R4, R0, 0x4, R4 ;  /* 0x0000000400047825 */ /* 0x002fe200078e0204 */
[----:B-----5:R-:W-:Y:S02]  /*03c0*/  SEL R3, R17, 0xff800000, P0 ;  /* 0xff80000011037807 */ /* 0x020fe40000000000 */
[----:B------:R-:W-:Y:S02]  /*03d0*/  SEL R2, R16, 0xff800000, P0 ;  /* 0xff80000010027807 */ /* 0x000fe40000000000 */
[----:B------:R-:W-:-:S02]  /*03e0*/  FSETP.GEU.AND P6, PT, R6, R9, PT ;  /* 0x000000090600720b */ /* 0x000fc40003fce000 */
[----:B------:R-:W-:Y:S02]  /*03f0*/  @!P5 SEL R10, R10, R7, !P1 ;  /* 0x000000070a0ad207 */ /* 0x000fe40004800000 */
[----:B------:R-:W-:Y:S02]  /*0400*/  SEL R8, RZ, 0x1, !P4 ;  /* 0x00000001ff087807 */ /* 0x000fe40006000000 */
[----:B------:R-:W-:Y:S02]  /*0410*/  FSETP.NAN.AND P0, PT, R3, R3, PT ;  /* 0x000000030300720b */ /* 0x000fe40003f08000 */
[----:B------:R-:W-:Y:S02]  /*0420*/  FSETP.NAN.AND P5, PT, R2, R2, PT ;  /* 0x000000020200720b */ /* 0x000fe40003fa8000 */
[----:B------:R-:W-:Y:S02]  /*0430*/  SEL R7, RZ, 0x1, !P3 ;  /* 0x00000001ff077807 */ /* 0x000fe40005800000 */
[----:B------:R-:W-:-:S02]  /*0440*/  @!P2 SEL R9, R9, R6, !P6 ;  /* 0x000000060909a207 */ /* 0x000fc40007000000 */
[----:B------:R-:W-:Y:S02]  /*0450*/  SEL R8, R8, 0x2, P1 ;  /* 0x0000000208087807 */ /* 0x000fe40000800000 */
[----:B------:R-:W-:Y:S02]  /*0460*/  FSETP.GEU.AND P1, PT, R10, R3, PT ;  /* 0x000000030a00720b */ /* 0x000fe40003f2e000 */
[----:B------:R-:W-:Y:S02]  /*0470*/  SEL R7, R7, 0x2, P6 ;  /* 0x0000000207077807 */ /* 0x000fe40003000000 */
[----:B------:R-:W-:Y:S02]  /*0480*/  FSETP.GEU.AND P2, PT, R9, R2, PT ;  /* 0x000000020900720b */ /* 0x000fe40003f4e000 */
[----:B------:R-:W-:Y:S02]  /*0490*/  SEL R11, R8, 0x3, P1 ;  /* 0x00000003080b7807 */ /* 0x000fe40000800000 */
[----:B------:R-:W-:-:S02]  /*04a0*/  SEL R8, R7, 0x3, P2 ;  /* 0x0000000307087807 */ /* 0x000fc40001000000 */
[----:B------:R-:W-:Y:S02]  /*04b0*/  IADD3 R6, P3, R0, UR6, RZ ;  /* 0x0000000600067c10 */ /* 0x000fe4000ff7e0ff */
[----:B------:R-:W-:Y:S01]  /*04c0*/  @!P0 SEL R3, R3, R10, !P1 ;  /* 0x0000000a03038207 */ /* 0x000fe20004800000 */
[----:B------:R-:W-:Y:S01]  /*04d0*/  IMAD R11, R11, 0x100, R8 ;  /* 0x000001000b0b7824 */ /* 0x000fe200078e0208 */
[----:B------:R-:W-:Y:S02]  /*04e0*/  @!P5 SEL R2, R2, R9, !P2 ;  /* 0x000000090202d207 */ /* 0x000fe40005000000 */
[----:B------:R-:W-:-:S03]  /*04f0*/  LEA.HI.X.SX32 R7, R0, UR7, 0x1, P3 ;  /* 0x0000000700077c11 */ /* 0x000fc600098f0eff */
[----:B------:R-:W-:Y:S04]  /*0500*/  STG.E.64 desc[UR4][R4.64], R2 ;  /* 0x0000000204007986 */ /* 0x000fe8000c101b04 */
[----:B------:R-:W-:Y:S01]  /*0510*/  STG.E.U16 desc[UR4][R6.64], R11 ;  /* 0x0000000b06007986 */ /* 0x000fe2000c101504 */
[----:B------:R-:W-:Y:S05]  /*0520*/  EXIT ;  /* 0x000000000000794d */ /* 0x000fea0003800000 */
.L_x_0:
[----:B------:R-:W-:-:S00]  /*0530*/  BRA `(.L_x_0) ;  /* 0xfffffffc00fc7947 */ /* 0x000fc0000383ffff */
[----:B------:R-:W-:-:S00]  /*0540*/  NOP ;  /* 0x0000000000007918 */ /* 0x000fc00000000000 */
        /* <DEDUP_REMOVED lines=11> */
.L_x_1:


//--------------------- .nv.constant0.triton_poi_fused_max_pool2d_with_indices_19 --------------------------
	.section	.nv.constant0.triton_poi_fused_max_pool2d_with_indices_19,"a",@progbits
	.sectionflags	@""
	.align	4
.nv.constant0.triton_poi_fused_max_pool2d_with_indices_19:
	.zero		556
